	.headerflags	@"EF_CUDA_TEXMODE_UNIFIED EF_CUDA_64BIT_ADDRESS EF_CUDA_ACCELERATORS EF_CUDA_SM90 EF_CUDA_VIRTUAL_SM(EF_CUDA_SM90)"
	.elftype	@"ET_EXEC"


//--------------------- .nv.info                  --------------------------
	.section	.nv.info,"",@"SHT_CUDA_INFO"
	.align	4


	//----- nvinfo : EIATTR_REGCOUNT
	.align		4
        /*0000*/ 	.byte	0x04, 0x2f
        /*0002*/ 	.short	(.L_4 - .L_3)
	.align		4
.L_3:
        /*0004*/ 	.word	index@(triton_poi_fused_index_put_lift_fresh_repeat_1)
        /*0008*/ 	.word	0x00000018


	//----- nvinfo : EIATTR_MIN_STACK_SIZE
	.align		4
.L_4:
        /*000c*/ 	.byte	0x04, 0x12
        /*000e*/ 	.short	(.L_6 - .L_5)
	.align		4
.L_5:
        /*0010*/ 	.word	index@(triton_poi_fused_index_put_lift_fresh_repeat_1)
        /*0014*/ 	.word	0x00000000


	//----- nvinfo : EIATTR_FRAME_SIZE
	.align		4
.L_6:
        /*0018*/ 	.byte	0x04, 0x11
        /*001a*/ 	.short	(.L_8 - .L_7)
	.align		4
.L_7:
        /*001c*/ 	.word	index@(triton_poi_fused_index_put_lift_fresh_repeat_1)
        /*0020*/ 	.word	0x00000000


	//----- nvinfo : EIATTR_MIN_STACK_SIZE
	.align		4
.L_8:
        /*0024*/ 	.byte	0x04, 0x12
        /*0026*/ 	.short	(.L_10 - .L_9)
	.align		4
.L_9:
        /*0028*/ 	.word	index@(triton_poi_fused_index_put_lift_fresh_repeat_1)
        /*002c*/ 	.word	0x00000000
.L_10:


//--------------------- .nv.info.triton_poi_fused_index_put_lift_fresh_repeat_1 --------------------------
	.section	.nv.info.triton_poi_fused_index_put_lift_fresh_repeat_1,"",@"SHT_CUDA_INFO"
	.sectionflags	@""
	.align	4


	//----- nvinfo : EIATTR_CUDA_API_VERSION
	.align		4
        /*0000*/ 	.byte	0x04, 0x37
        /*0002*/ 	.short	(.L_12 - .L_11)
.L_11:
        /*0004*/ 	.word	0x0000007c


	//----- nvinfo : EIATTR_KPARAM_INFO
	.align		4
.L_12:
        /*0008*/ 	.byte	0x04, 0x17
        /*000a*/ 	.short	(.L_14 - .L_13)
.L_13:
        /*000c*/ 	.word	0x00000000
        /*0010*/ 	.short	0x0002
        /*0012*/ 	.short	0x0010
        /*0014*/ 	.byte	0x00, 0xf0, 0x11, 0x00


	//----- nvinfo : EIATTR_KPARAM_INFO
	.align		4
.L_14:
        /*0018*/ 	.byte	0x04, 0x17
        /*001a*/ 	.short	(.L_16 - .L_15)
.L_15:
        /*001c*/ 	.word	0x00000000
        /*0020*/ 	.short	0x0001
        /*0022*/ 	.short	0x0008
        /*0024*/ 	.byte	0x00, 0xf4, 0x21, 0x00


	//----- nvinfo : EIATTR_KPARAM_INFO
	.align		4
.L_16:
        /*0028*/ 	.byte	0x04, 0x17
        /*002a*/ 	.short	(.L_18 - .L_17)
.L_17:
        /*002c*/ 	.word	0x00000000
        /*0030*/ 	.short	0x0000
        /*0032*/ 	.short	0x0000
        /*0034*/ 	.byte	0x00, 0xf4, 0x21, 0x00


	//----- nvinfo : EIATTR_SPARSE_MMA_MASK
	.align		4
.L_18:
        /*0038*/ 	.byte	0x03, 0x50
        /*003a*/ 	.short	0x0000


	//----- nvinfo : EIATTR_MAXREG_COUNT
	.align		4
        /*003c*/ 	.byte	0x03, 0x1b
        /*003e*/ 	.short	0x00ff


	//----- nvinfo : EIATTR_EXTERNS
	.align		4
        /*0040*/ 	.byte	0x04, 0x0f
        /*0042*/ 	.short	(.L_20 - .L_19)


	//   ....[0]....
	.align		4
.L_19:
        /*0044*/ 	.word	index@(__assertfail)


	//----- nvinfo : EIATTR_SYSCALL_OFFSETS
	.align		4
.L_20:
        /*0048*/ 	.byte	0x04, 0x46
        /*004a*/ 	.short	(.L_22 - .L_21)


	//   ....[0]....
.L_21:
        /*004c*/ 	.word	0x00000290


	//----- nvinfo : EIATTR_EXIT_INSTR_OFFSETS
	.align		4
.L_22:
        /*0050*/ 	.byte	0x04, 0x1c
        /*0052*/ 	.short	(.L_24 - .L_23)


	//   ....[0]....
.L_23:
        /*0054*/ 	.word	0x00000310


	//   ....[1]....
        /*0058*/ 	.word	0x00000330


	//----- nvinfo : EIATTR_REQNTID
	.align		4
.L_24:
        /*005c*/ 	.byte	0x04, 0x10
        /*005e*/ 	.short	(.L_26 - .L_25)
.L_25:
        /*0060*/ 	.word	0x00000020
        /*0064*/ 	.word	0x00000001
        /*0068*/ 	.word	0x00000001


	//----- nvinfo : EIATTR_CRS_STACK_SIZE
	.align		4
.L_26:
        /*006c*/ 	.byte	0x04, 0x1e
        /*006e*/ 	.short	(.L_28 - .L_27)
.L_27:
        /*0070*/ 	.word	0x00000000


	//----- nvinfo : EIATTR_CBANK_PARAM_SIZE
	.align		4
.L_28:
        /*0074*/ 	.byte	0x03, 0x19
        /*0076*/ 	.short	0x0014


	//----- nvinfo : EIATTR_PARAM_CBANK
	.align		4
        /*0078*/ 	.byte	0x04, 0x0a
        /*007a*/ 	.short	(.L_30 - .L_29)
	.align		4
.L_29:
        /*007c*/ 	.word	index@(.nv.constant0.triton_poi_fused_index_put_lift_fresh_repeat_1)
        /*0080*/ 	.short	0x0210
        /*0082*/ 	.short	0x0014


	//----- nvinfo : EIATTR_SW_WAR
	.align		4
.L_30:
        /*0084*/ 	.byte	0x04, 0x36
        /*0086*/ 	.short	(.L_32 - .L_31)
.L_31:
        /*0088*/ 	.word	0x00000008
.L_32:


//--------------------- .nv.callgraph             --------------------------
	.section	.nv.callgraph,"",@"SHT_CUDA_CALLGRAPH"
	.align	4
	.sectionentsize	8
	.align		4
        /*0000*/ 	.word	0x00000000
	.align		4
        /*0004*/ 	.word	0xffffffff
	.align		4
        /*0008*/ 	.word	index@(triton_poi_fused_index_put_lift_fresh_repeat_1)
	.align		4
        /*000c*/ 	.word	index@(__assertfail)
	.align		4
        /*0010*/ 	.word	0x00000000
	.align		4
        /*0014*/ 	.word	0xfffffffe
	.align		4
        /*0018*/ 	.word	0x00000000
	.align		4
        /*001c*/ 	.word	0xfffffffd
	.align		4
        /*0020*/ 	.word	0x00000000
	.align		4
        /*0024*/ 	.word	0xfffffffc


//--------------------- .nv.constant4             --------------------------
	.section	.nv.constant4,"a",@progbits
	.align	8
	.align		8
.nv.constant4:
        /*0000*/ 	.dword	__assertfail
	.align		8
        /*0008*/ 	.dword	assertFunc_0
	.align		8
        /*0010*/ 	.dword	assertFile_0
	.align		8
        /*0018*/ 	.dword	assertMessage_0


//--------------------- .text.triton_poi_fused_index_put_lift_fresh_repeat_1 --------------------------
	.section	.text.triton_poi_fused_index_put_lift_fresh_repeat_1,"ax",@progbits
	.sectionflags	@"SHF_BARRIERS=1"
	.align	128
        .global         triton_poi_fused_index_put_lift_fresh_repeat_1
        .type           triton_poi_fused_index_put_lift_fresh_repeat_1,@function
        .size           triton_poi_fused_index_put_lift_fresh_repeat_1,(.L_x_4 - triton_poi_fused_index_put_lift_fresh_repeat_1)
        .other          triton_poi_fused_index_put_lift_fresh_repeat_1,@"STO_CUDA_ENTRY STV_DEFAULT"
triton_poi_fused_index_put_lift_fresh_repeat_1:
.text.triton_poi_fused_index_put_lift_fresh_repeat_1:
[----:B------:R-:W0:Y:S02]  /*0000*/  LDC R1, c[0x0][0x28] ;  /* 0x00000a00ff017b82 */ /* 0x000e240000000800 */
[----:B------:R-:W1:Y:S01]  /*0010*/  S2R R0, SR_TID.X ;  /* 0x0000000000007919 */ /* 0x000e620000002100 */
[----:B------:R-:W-:Y:S01]  /*0020*/  ULDC.64 UR4, c[0x0][0x208] ;  /* 0x0000820000047ab9 */ /* 0x000fe20000000a00 */
[----:B------:R-:W-:Y:S01]  /*0030*/  BSSY B0, `(.L_x_0) ;  /* 0x000000e000007945 */ /* 0x000fe20003800000 */
[----:B------:R-:W-:Y:S01]  /*0040*/  CS2R R2, SRZ ;  /* 0x0000000000027805 */ /* 0x000fe2000001ff00 */
[----:B------:R-:W2:Y:S01]  /*0050*/  S2R R9, SR_CTAID.X ;  /* 0x0000000000097919 */ /* 0x000ea20000002500 */
[----:B-1----:R-:W-:-:S05]  /*0060*/  IMAD.SHL.U32 R0, R0, 0x2, RZ ;  /* 0x0000000200007824 */ /* 0x002fca00078e00ff */
[----:B------:R-:W-:-:S05]  /*0070*/  LOP3.LUT R0, R0, 0x3e, RZ, 0xc0, !PT ;  /* 0x0000003e00007812 */ /* 0x000fca00078ec0ff */
[----:B--2---:R-:W-:-:S05]  /*0080*/  IMAD R9, R9, 0x40, R0 ;  /* 0x0000004009097824 */ /* 0x004fca00078e0200 */
[----:B------:R-:W-:Y:S02]  /*0090*/  ISETP.GE.AND P1, PT, R9, 0x40, PT ;  /* 0x000000400900780c */ /* 0x000fe40003f26270 */
[----:B------:R-:W-:-:S04]  /*00a0*/  SHF.R.S32.HI R0, RZ, 0x1f, R9 ;  /* 0x0000001fff007819 */ /* 0x000fc80000011409 */
[----:B------:R-:W-:-:S04]  /*00b0*/  LEA.HI R0, R0, R9, RZ, 0x4 ;  /* 0x0000000900007211 */ /* 0x000fc800078f20ff */
[----:B------:R-:W-:-:S03]  /*00c0*/  SHF.R.S32.HI R14, RZ, 0x4, R0 ;  /* 0x00000004ff0e7819 */ /* 0x000fc60000011400 */
[----:B------:R-:W-:Y:S05]  /*00d0*/  @P1 BRA `(.L_x_1) ;  /* 0x00000000000c1947 */ /* 0x000fea0003800000 */
[----:B------:R-:W1:Y:S02]  /*00e0*/  LDC.64 R2, c[0x0][0x210] ;  /* 0x00008400ff027b82 */ /* 0x000e640000000a00 */
[----:B-1----:R-:W-:-:S06]  /*00f0*/  IMAD.WIDE R2, R14, 0x8, R2 ;  /* 0x000000080e027825 */ /* 0x002fcc00078e0202 */
[----:B------:R-:W5:Y:S02]  /*0100*/  LDG.E.EL.64 R2, desc[UR4][R2.64] ;  /* 0x0000000402027981 */ /* 0x000f64000c2e1b00 */
.L_x_1:
[----:B------:R-:W-:Y:S05]  /*0110*/  BSYNC B0 ;  /* 0x0000000000007941 */ /* 0x000fea0003800000 */
.L_x_0:
[----:B-----5:R-:W-:-:S04]  /*0120*/  SHF.R.U32.HI R5, RZ, 0x1d, R3 ;  /* 0x0000001dff057819 */ /* 0x020fc80000011603 */
[----:B------:R-:W-:-:S04]  /*0130*/  LOP3.LUT R5, R5, 0x4, RZ, 0xc0, !PT ;  /* 0x0000000405057812 */ /* 0x000fc800078ec0ff */
[----:B------:R-:W-:-:S05]  /*0140*/  IADD3 R15, P0, R2, R5, RZ ;  /* 0x00000005020f7210 */ /* 0x000fca0007f1e0ff */
[----:B------:R-:W-:Y:S01]  /*0150*/  IMAD.X R16, RZ, RZ, R3, P0 ;  /* 0x000000ffff107224 */ /* 0x000fe200000e0603 */
[----:B------:R-:W-:-:S04]  /*0160*/  ISETP.GE.U32.AND P0, PT, R15, 0x4, PT ;  /* 0x000000040f00780c */ /* 0x000fc80003f06070 */
[----:B------:R-:W-:-:S04]  /*0170*/  ISETP.GE.U32.AND.EX P0, PT, R16, RZ, PT, P0 ;  /* 0x000000ff1000720c */ /* 0x000fc80003f06100 */
[----:B------:R-:W-:-:S13]  /*0180*/  ISETP.GT.OR P0, PT, R9, 0x3f, !P0 ;  /* 0x0000003f0900780c */ /* 0x000fda0004704670 */
[----:B------:R-:W-:Y:S05]  /*0190*/  @P0 BRA `(.L_x_2) ;  /* 0x0000000000400947 */ /* 0x000fea0003800000 */
[----:B------:R-:W-:Y:S01]  /*01a0*/  MOV R0, 0x0 ;  /* 0x0000000000007802 */ /* 0x000fe20000000f00 */
[----:B------:R-:W-:Y:S01]  /*01b0*/  ULDC.64 UR6, c[0x4][0x18] ;  /* 0x0100060000067ab9 */ /* 0x000fe20000000a00 */
[----:B------:R-:W-:Y:S01]  /*01c0*/  ULDC.64 UR8, c[0x4][0x8] ;  /* 0x0100020000087ab9 */ /* 0x000fe20000000a00 */
[----:B------:R-:W-:Y:S01]  /*01d0*/  IMAD.U32 R4, RZ, RZ, UR6 ;  /* 0x00000006ff047e24 */ /* 0x000fe2000f8e00ff */
[----:B------:R1:W2:Y:S01]  /*01e0*/  LDC.64 R2, c[0x4][R0] ;  /* 0x0100000000027b82 */ /* 0x0002a20000000a00 */
[----:B------:R-:W-:Y:S01]  /*01f0*/  IMAD.U32 R5, RZ, RZ, UR7 ;  /* 0x00000007ff057e24 */ /* 0x000fe2000f8e00ff */
[----:B------:R-:W-:Y:S01]  /*0200*/  ULDC.64 UR6, c[0x4][0x10] ;  /* 0x0100040000067ab9 */ /* 0x000fe20000000a00 */
[----:B-1----:R-:W-:-:S07]  /*0210*/  IMAD.U32 R10, RZ, RZ, UR8 ;  /* 0x00000008ff0a7e24 */ /* 0x002fce000f8e00ff */
[----:B------:R-:W-:Y:S01]  /*0220*/  LEPC R20, `(.L_x_2) ;  /* 0x000000007014794e */ /* 0x000fe20000000000 */
[----:B------:R-:W-:Y:S02]  /*0230*/  IMAD.U32 R6, RZ, RZ, UR6 ;  /* 0x00000006ff067e24 */ /* 0x000fe4000f8e00ff */
[----:B------:R-:W-:Y:S02]  /*0240*/  IMAD.U32 R7, RZ, RZ, UR7 ;  /* 0x00000007ff077e24 */ /* 0x000fe4000f8e00ff */
[----:B------:R-:W-:Y:S02]  /*0250*/  IMAD.U32 R11, RZ, RZ, UR9 ;  /* 0x00000009ff0b7e24 */ /* 0x000fe4000f8e00ff */
[----:B------:R-:W-:Y:S02]  /*0260*/  IMAD.MOV.U32 R8, RZ, RZ, 0x1f ;  /* 0x0000001fff087424 */ /* 0x000fe400078e00ff */
[----:B------:R-:W-:Y:S02]  /*0270*/  IMAD.MOV.U32 R12, RZ, RZ, 0x1 ;  /* 0x00000001ff0c7424 */ /* 0x000fe400078e00ff */
[----:B------:R-:W-:-:S07]  /*0280*/  IMAD.MOV.U32 R13, RZ, RZ, RZ ;  /* 0x000000ffff0d7224 */ /* 0x000fce00078e00ff */
[----:B0-2---:R-:W-:Y:S05]  /*0290*/  CALL.ABS.NOINC R2 ;  /* 0x0000000002007343 */ /* 0x005fea0003c00000 */
.L_x_2:
[----:B------:R-:W-:Y:S05]  /*02a0*/  WARPSYNC.ALL ;  /* 0x0000000000007948 */ /* 0x000fea0003800000 */
[----:B------:R-:W-:Y:S01]  /*02b0*/  BAR.SYNC.DEFER_BLOCKING 0x0 ;  /* 0x0000000000007b1d */ /* 0x000fe20000010000 */
[----:B------:R-:W-:-:S05]  /*02c0*/  IMAD R9, R14, -0x10, R9 ;  /* 0xfffffff00e097824 */ /* 0x000fca00078e0209 */
[----:B------:R-:W-:Y:S02]  /*02d0*/  ULDC.64 UR6, c[0x0][0x218] ;  /* 0x0000860000067ab9 */ /* 0x000fe40000000a00 */
[----:B------:R-:W-:-:S04]  /*02e0*/  LEA R2, P0, R15, UR6, 0x6 ;  /* 0x000000060f027c11 */ /* 0x000fc8000f8030ff */
[----:B------:R-:W-:-:S03]  /*02f0*/  LEA.HI.X R3, R15, UR7, R16, 0x6, P0 ;  /* 0x000000070f037c11 */ /* 0x000fc600080f3410 */
[----:B------:R-:W-:Y:S01]  /*0300*/  IMAD.WIDE R2, R9, 0x4, R2 ;  /* 0x0000000409027825 */ /* 0x000fe200078e0202 */
[----:B------:R-:W-:Y:S06]  /*0310*/  @P1 EXIT ;  /* 0x000000000000194d */ /* 0x000fec0003800000 */
[----:B------:R-:W-:Y:S01]  /*0320*/  STG.E.64 desc[UR4][R2.64], RZ ;  /* 0x000000ff02007986 */ /* 0x000fe2000c101b04 */
[----:B------:R-:W-:Y:S05]  /*0330*/  EXIT ;  /* 0x000000000000794d */ /* 0x000fea0003800000 */
.L_x_3:
[----:B------:R-:W-:-:S00]  /*0340*/  BRA `(.L_x_3) ;  /* 0xfffffffc00fc7947 */ /* 0x000fc0000383ffff */
[----:B------:R-:W-:-:S00]  /*0350*/  NOP ;  /* 0x0000000000007918 */ /* 0x000fc00000000000 */
        /* <DEDUP_REMOVED lines=10> */
.L_x_4:


//--------------------- .nv.global.init           --------------------------
	.section	.nv.global.init,"aw",@progbits
.nv.global.init:
	.type		assertFunc_0,@object
	.size		assertFunc_0,(assertMessage_0 - assertFunc_0)
assertFunc_0:
        /*0000*/ 	.byte	0x75, 0x6e, 0x6b, 0x6e, 0x6f, 0x77, 0x6e, 0x00
	.type		assertMessage_0,@object
	.size		assertMessage_0,(assertFile_0 - assertMessage_0)
assertMessage_0:
        /*0008*/ 	.byte	0x69, 0x6e, 0x64, 0x65, 0x78, 0x20, 0x6f, 0x75, 0x74, 0x20, 0x6f, 0x66, 0x20, 0x62, 0x6f, 0x75
        /*0018*/ 	.byte	0x6e, 0x64, 0x73, 0x3a, 0x20, 0x30, 0x20, 0x3c, 0x3d, 0x20, 0x74, 0x6d, 0x70, 0x34, 0x20, 0x3c
        /*0028*/ 	.byte	0x20, 0x34, 0x00
	.type		assertFile_0,@object
	.size		assertFile_0,(.L_1 - assertFile_0)
assertFile_0:
        /*002b*/ 	.byte	0x69, 0x6e, 0x64, 0x75, 0x63, 0x74, 0x6f, 0x72, 0x5f, 0x63, 0x61, 0x63, 0x68, 0x65, 0x2f, 0x34
        /*003b*/ 	.byte	0x67, 0x2f, 0x63, 0x34, 0x67, 0x75, 0x36, 0x76, 0x77, 0x6d, 0x76, 0x79, 0x36, 0x74, 0x34, 0x79
        /*004b*/ 	.byte	0x77, 0x6c, 0x71, 0x34, 0x79, 0x33, 0x7a, 0x62, 0x74, 0x67, 0x75, 0x73, 0x7a, 0x69, 0x61, 0x36
        /*005b*/ 	.byte	0x6c, 0x75, 0x6e, 0x37, 0x36, 0x33, 0x35, 0x78, 0x63, 0x67, 0x6a, 0x79, 0x6d, 0x34, 0x73, 0x78
        /*006b*/ 	.byte	0x70, 0x6b, 0x63, 0x64, 0x71, 0x61, 0x2e, 0x70, 0x79, 0x00
.L_1:


//--------------------- .nv.constant0.triton_poi_fused_index_put_lift_fresh_repeat_1 --------------------------
	.section	.nv.constant0.triton_poi_fused_index_put_lift_fresh_repeat_1,"a",@progbits
	.sectionflags	@""
	.align	4
.nv.constant0.triton_poi_fused_index_put_lift_fresh_repeat_1:
	.zero		548


//--------------------- SYMBOLS --------------------------

	.type		__assertfail,@function
